//
// Generated by NVIDIA NVVM Compiler
//
// Compiler Build ID: CL-36424714
// Cuda compilation tools, release 13.0, V13.0.88
// Based on NVVM 20.0.0
//

.version 9.0
.target sm_100
.address_size 64

	// .globl	exec

.visible .entry exec(
	.param .u32 exec_param_0,
	.param .u32 exec_param_1,
	.param .u64 .ptr .align 1 exec_param_2,
	.param .u64 .ptr .align 1 exec_param_3,
	.param .u64 .ptr .align 1 exec_param_4
)
{
	.local .align 16 .b8 	__local_depot0[80000];
	.reg .b64 	%SP;
	.reg .b64 	%SPL;
	.reg .pred 	%p<12>;
	.reg .b16 	%rs<5>;
	.reg .b32 	%r<62>;
	.reg .b32 	%f<59>;
	.reg .b64 	%rd<44>;
	.reg .b64 	%fd<11>;

	mov.u64 	%SPL, __local_depot0;
	ld.param.u32 	%r16, [exec_param_0];
	ld.param.u32 	%r17, [exec_param_1];
	ld.param.u64 	%rd16, [exec_param_2];
	ld.param.u64 	%rd17, [exec_param_3];
	ld.param.u64 	%rd18, [exec_param_4];
	cvta.to.global.u64 	%rd1, %rd18;
	cvta.to.global.u64 	%rd19, %rd17;
	cvta.to.global.u64 	%rd20, %rd16;
	add.u64 	%rd2, %SPL, 0;
	add.u64 	%rd3, %SPL, 40000;
	mov.u32 	%r18, %ctaid.x;
	mov.u32 	%r19, %ntid.x;
	mov.u32 	%r20, %tid.x;
	mad.lo.s32 	%r21, %r18, %r19, %r20;
	mul.wide.s32 	%rd23, %r21, 4;
	add.s64 	%rd24, %rd20, %rd23;
	ld.global.f32 	%f1, [%rd24];
	add.s64 	%rd25, %rd19, %rd23;
	ld.global.f32 	%f2, [%rd25];
	cvt.f64.f32 	%fd1, %f1;
	add.f64 	%fd3, %fd1, 0dBFD0000000000000;
	mul.f32 	%f8, %f2, %f2;
	cvt.f64.f32 	%fd2, %f8;
	fma.rn.f64 	%fd4, %fd3, %fd3, %fd2;
	cvt.rn.f32.f64 	%f9, %fd4;
	cvt.f64.f32 	%fd5, %f9;
	add.f64 	%fd6, %fd3, %fd5;
	mul.f64 	%fd7, %fd6, %fd5;
	mul.f64 	%fd8, %fd2, 0d3FD0000000000000;
	setp.lt.f64 	%p1, %fd7, %fd8;
	@%p1 bra 	$L__BB0_12;
	add.f64 	%fd9, %fd1, 0d3FF0000000000000;
	fma.rn.f64 	%fd10, %fd9, %fd9, %fd2;
	setp.lt.f64 	%p2, %fd10, 0d3FB0000000000000;
	setp.lt.s32 	%p3, %r16, 1;
	or.pred  	%p4, %p2, %p3;
	@%p4 bra 	$L__BB0_12;
	mov.f32 	%f57, 0f00000000;
	mov.b32 	%r57, 0;
	mov.b16 	%rs4, 3;
	mov.b32 	%r56, -1;
	mov.f32 	%f58, %f57;
$L__BB0_3:
	mul.wide.u32 	%rd26, %r57, 4;
	add.s64 	%rd27, %rd2, %rd26;
	st.local.f32 	[%rd27], %f58;
	add.s64 	%rd28, %rd3, %rd26;
	st.local.f32 	[%rd28], %f57;
	mul.f32 	%f11, %f58, %f58;
	mul.f32 	%f12, %f57, %f57;
	sub.f32 	%f13, %f11, %f12;
	add.f32 	%f5, %f1, %f13;
	add.f32 	%f14, %f58, %f58;
	fma.rn.f32 	%f57, %f14, %f57, %f2;
	mul.f32 	%f15, %f5, %f5;
	fma.rn.f32 	%f16, %f57, %f57, %f15;
	setp.leu.f32 	%p5, %f16, 0f40800000;
	@%p5 bra 	$L__BB0_13;
	setp.lt.u32 	%p7, %r57, 2;
	@%p7 bra 	$L__BB0_12;
	cvt.rn.f32.s32 	%f7, %r17;
	add.s32 	%r3, %r57, -1;
	add.s32 	%r25, %r57, -2;
	setp.lt.u32 	%p8, %r25, 3;
	mov.b32 	%r60, 1;
	@%p8 bra 	$L__BB0_9;
	and.b32  	%r27, %r56, -4;
	neg.s32 	%r59, %r27;
	add.s64 	%rd41, %rd3, 8;
	add.s64 	%rd40, %rd2, 8;
	mov.b32 	%r58, 0;
$L__BB0_7:
	ld.local.f32 	%f17, [%rd40+-4];
	add.f32 	%f18, %f17, 0f40000000;
	mul.f32 	%f19, %f18, %f7;
	mul.f32 	%f20, %f19, 0f3E800000;
	cvt.rzi.s32.f32 	%r28, %f20;
	ld.local.f32 	%f21, [%rd41+-4];
	add.f32 	%f22, %f21, 0f40000000;
	mul.f32 	%f23, %f22, %f7;
	mul.f32 	%f24, %f23, 0f3E800000;
	cvt.rzi.s32.f32 	%r29, %f24;
	mad.lo.s32 	%r30, %r29, %r17, %r28;
	mul.wide.s32 	%rd29, %r30, 4;
	add.s64 	%rd30, %rd1, %rd29;
	ld.global.u32 	%r31, [%rd30];
	add.s32 	%r32, %r31, 2;
	st.global.u32 	[%rd30], %r32;
	ld.local.v2.f32 	{%f25, %f26}, [%rd40];
	add.f32 	%f27, %f25, 0f40000000;
	mul.f32 	%f28, %f27, %f7;
	mul.f32 	%f29, %f28, 0f3E800000;
	cvt.rzi.s32.f32 	%r33, %f29;
	ld.local.v2.f32 	{%f30, %f31}, [%rd41];
	add.f32 	%f32, %f30, 0f40000000;
	mul.f32 	%f33, %f32, %f7;
	mul.f32 	%f34, %f33, 0f3E800000;
	cvt.rzi.s32.f32 	%r34, %f34;
	mad.lo.s32 	%r35, %r34, %r17, %r33;
	mul.wide.s32 	%rd31, %r35, 4;
	add.s64 	%rd32, %rd1, %rd31;
	ld.global.u32 	%r36, [%rd32];
	add.s32 	%r37, %r36, 2;
	st.global.u32 	[%rd32], %r37;
	add.f32 	%f35, %f26, 0f40000000;
	mul.f32 	%f36, %f35, %f7;
	mul.f32 	%f37, %f36, 0f3E800000;
	cvt.rzi.s32.f32 	%r38, %f37;
	add.f32 	%f38, %f31, 0f40000000;
	mul.f32 	%f39, %f38, %f7;
	mul.f32 	%f40, %f39, 0f3E800000;
	cvt.rzi.s32.f32 	%r39, %f40;
	mad.lo.s32 	%r40, %r39, %r17, %r38;
	mul.wide.s32 	%rd33, %r40, 4;
	add.s64 	%rd34, %rd1, %rd33;
	ld.global.u32 	%r41, [%rd34];
	add.s32 	%r42, %r41, 2;
	st.global.u32 	[%rd34], %r42;
	ld.local.f32 	%f41, [%rd40+8];
	add.f32 	%f42, %f41, 0f40000000;
	mul.f32 	%f43, %f42, %f7;
	mul.f32 	%f44, %f43, 0f3E800000;
	cvt.rzi.s32.f32 	%r43, %f44;
	ld.local.f32 	%f45, [%rd41+8];
	add.f32 	%f46, %f45, 0f40000000;
	mul.f32 	%f47, %f46, %f7;
	mul.f32 	%f48, %f47, 0f3E800000;
	cvt.rzi.s32.f32 	%r44, %f48;
	mad.lo.s32 	%r45, %r44, %r17, %r43;
	mul.wide.s32 	%rd35, %r45, 4;
	add.s64 	%rd36, %rd1, %rd35;
	ld.global.u32 	%r46, [%rd36];
	add.s32 	%r47, %r46, 2;
	st.global.u32 	[%rd36], %r47;
	add.s32 	%r59, %r59, 4;
	add.s32 	%r58, %r58, 4;
	add.s64 	%rd41, %rd41, 16;
	add.s64 	%rd40, %rd40, 16;
	setp.eq.s32 	%p9, %r59, 0;
	@%p9 bra 	$L__BB0_8;
	bra.uni 	$L__BB0_7;
$L__BB0_8:
	add.s32 	%r60, %r58, 1;
$L__BB0_9:
	and.b32  	%r48, %r3, 3;
	setp.eq.s32 	%p10, %r48, 0;
	@%p10 bra 	$L__BB0_12;
	mul.wide.u32 	%rd37, %r60, 4;
	add.s64 	%rd43, %rd3, %rd37;
	add.s64 	%rd42, %rd2, %rd37;
	cvt.u32.u16 	%r49, %rs4;
	and.b32  	%r50, %r49, 3;
	neg.s32 	%r61, %r50;
$L__BB0_11:
	.pragma "nounroll";
	ld.local.f32 	%f49, [%rd42];
	add.f32 	%f50, %f49, 0f40000000;
	mul.f32 	%f51, %f50, %f7;
	mul.f32 	%f52, %f51, 0f3E800000;
	cvt.rzi.s32.f32 	%r51, %f52;
	ld.local.f32 	%f53, [%rd43];
	add.f32 	%f54, %f53, 0f40000000;
	mul.f32 	%f55, %f54, %f7;
	mul.f32 	%f56, %f55, 0f3E800000;
	cvt.rzi.s32.f32 	%r52, %f56;
	mad.lo.s32 	%r53, %r52, %r17, %r51;
	mul.wide.s32 	%rd38, %r53, 4;
	add.s64 	%rd39, %rd1, %rd38;
	ld.global.u32 	%r54, [%rd39];
	add.s32 	%r55, %r54, 2;
	st.global.u32 	[%rd39], %r55;
	add.s64 	%rd43, %rd43, 4;
	add.s64 	%rd42, %rd42, 4;
	add.s32 	%r61, %r61, 1;
	setp.ne.s32 	%p11, %r61, 0;
	@%p11 bra 	$L__BB0_11;
$L__BB0_12:
	ret;
$L__BB0_13:
	add.s32 	%r57, %r57, 1;
	setp.eq.s32 	%p6, %r57, %r16;
	add.s16 	%rs4, %rs4, 1;
	add.s32 	%r56, %r56, 1;
	mov.f32 	%f58, %f5;
	@%p6 bra 	$L__BB0_12;
	bra.uni 	$L__BB0_3;

}


// ===== COMPILED SASS (sm_100) =====

	.target	sm_100

	.elftype	@"ET_EXEC"


//--------------------- .note.nv.tkinfo           --------------------------
	.section	.note.nv.tkinfo,"",@"SHT_NOTE"
	.sectionflags	@"SHF_NOTE_NV_TKINFO"
	.tkinfo
        /*0018*/ 	.word	0x00000002
        /*0030*/ 	.string	""
        /*0030*/ 	.string	"ptxas"
        /*0030*/ 	.string	"Cuda compilation tools, release 13.0, V13.0.88"
        /*0030*/ 	.string	"Build cuda_13.0.r13.0/compiler.36424714_0"
        /*0030*/ 	.string	"-arch sm_100 -m 64 "



//--------------------- .note.nv.cuinfo           --------------------------
	.section	.note.nv.cuinfo,"",@"SHT_NOTE"
	.sectionflags	@"SHF_NOTE_NV_CUINFO"
        /*0018*/ 	.short	0x0002
        /*001a*/ 	.short	0x0064
        /*001c*/ 	.short	0x0082
	.zero		2


//--------------------- .nv.info                  --------------------------
	.section	.nv.info,"",@"SHT_CUDA_INFO"
	.align	4


	//----- nvinfo : EIATTR_REGCOUNT
	.align		4
        /*0000*/ 	.byte	0x04, 0x2f
        /*0002*/ 	.short	(.L_1 - .L_0)
	.align		4
.L_0:
        /*0004*/ 	.word	index@(exec)
        /*0008*/ 	.word	0x0000001b


	//----- nvinfo : EIATTR_FRAME_SIZE
	.align		4
.L_1:
        /*000c*/ 	.byte	0x04, 0x11
        /*000e*/ 	.short	(.L_3 - .L_2)
	.align		4
.L_2:
        /*0010*/ 	.word	index@(exec)
        /*0014*/ 	.word	0x00013880


	//----- nvinfo : EIATTR_MIN_STACK_SIZE
	.align		4
.L_3:
        /*0018*/ 	.byte	0x04, 0x12
        /*001a*/ 	.short	(.L_5 - .L_4)
	.align		4
.L_4:
        /*001c*/ 	.word	index@(exec)
        /*0020*/ 	.word	0x00013880
.L_5:


//--------------------- .nv.compat                --------------------------
	.section	.nv.compat,"",@"SHT_CUDA_COMPAT_INFO"
	.align	4
        /*0000*/ 	.byte	0x02, 0x09, 0x00, 0x00, 0x02, 0x02, 0x01, 0x00, 0x02, 0x05, 0x05, 0x00, 0x03, 0x07, 0x01, 0x01
        /*0010*/ 	.byte	0x02, 0x03, 0x00, 0x00, 0x02, 0x06, 0x01, 0x00, 0x04, 0x0b, 0x08, 0x00, 0x01, 0x00, 0x00, 0x00
        /*0020*/ 	.byte	0x00, 0x00, 0x00, 0x00


//--------------------- .nv.info.exec             --------------------------
	.section	.nv.info.exec,"",@"SHT_CUDA_INFO"
	.sectionflags	@""
	.align	4


	//----- nvinfo : EIATTR_CUDA_API_VERSION
	.align		4
        /*0000*/ 	.byte	0x04, 0x37
        /*0002*/ 	.short	(.L_7 - .L_6)
.L_6:
        /*0004*/ 	.word	0x00000082


	//----- nvinfo : EIATTR_KPARAM_INFO
	.align		4
.L_7:
        /*0008*/ 	.byte	0x04, 0x17
        /*000a*/ 	.short	(.L_9 - .L_8)
.L_8:
        /*000c*/ 	.word	0x00000000
        /*0010*/ 	.short	0x0004
        /*0012*/ 	.short	0x0018
        /*0014*/ 	.byte	0x00, 0xf5, 0x21, 0x00


	//----- nvinfo : EIATTR_KPARAM_INFO
	.align		4
.L_9:
        /*0018*/ 	.byte	0x04, 0x17
        /*001a*/ 	.short	(.L_11 - .L_10)
.L_10:
        /*001c*/ 	.word	0x00000000
        /*0020*/ 	.short	0x0003
        /*0022*/ 	.short	0x0010
        /*0024*/ 	.byte	0x00, 0xf5, 0x21, 0x00


	//----- nvinfo : EIATTR_KPARAM_INFO
	.align		4
.L_11:
        /*0028*/ 	.byte	0x04, 0x17
        /*002a*/ 	.short	(.L_13 - .L_12)
.L_12:
        /*002c*/ 	.word	0x00000000
        /*0030*/ 	.short	0x0002
        /*0032*/ 	.short	0x0008
        /*0034*/ 	.byte	0x00, 0xf5, 0x21, 0x00


	//----- nvinfo : EIATTR_KPARAM_INFO
	.align		4
.L_13:
        /*0038*/ 	.byte	0x04, 0x17
        /*003a*/ 	.short	(.L_15 - .L_14)
.L_14:
        /*003c*/ 	.word	0x00000000
        /*0040*/ 	.short	0x0001
        /*0042*/ 	.short	0x0004
        /*0044*/ 	.byte	0x00, 0xf0, 0x11, 0x00


	//----- nvinfo : EIATTR_KPARAM_INFO
	.align		4
.L_15:
        /*0048*/ 	.byte	0x04, 0x17
        /*004a*/ 	.short	(.L_17 - .L_16)
.L_16:
        /*004c*/ 	.word	0x00000000
        /*0050*/ 	.short	0x0000
        /*0052*/ 	.short	0x0000
        /*0054*/ 	.byte	0x00, 0xf0, 0x11, 0x00


	//----- nvinfo : EIATTR_SPARSE_MMA_MASK
	.align		4
.L_17:
        /*0058*/ 	.byte	0x03, 0x50
        /*005a*/ 	.short	0x0000


	//----- nvinfo : EIATTR_MAXREG_COUNT
	.align		4
        /*005c*/ 	.byte	0x03, 0x1b
        /*005e*/ 	.short	0x00ff


	//----- nvinfo : EIATTR_MERCURY_ISA_VERSION
	.align		4
        /*0060*/ 	.byte	0x03, 0x5f
        /*0062*/ 	.short	0x0101


	//----- nvinfo : EIATTR_VRC_CTA_INIT_COUNT
	.align		4
        /*0064*/ 	.byte	0x02, 0x4a
	.zero		1
	.zero		1


	//----- nvinfo : EIATTR_EXIT_INSTR_OFFSETS
	.align		4
        /*0068*/ 	.byte	0x04, 0x1c
        /*006a*/ 	.short	(.L_19 - .L_18)


	//   ....[0]....
.L_18:
        /*006c*/ 	.word	0x00000180


	//   ....[1]....
        /*0070*/ 	.word	0x000001e0


	//   ....[2]....
        /*0074*/ 	.word	0x000002f0


	//   ....[3]....
        /*0078*/ 	.word	0x00000410


	//   ....[4]....
        /*007c*/ 	.word	0x000008d0


	//   ....[5]....
        /*0080*/ 	.word	0x00000a50


	//----- nvinfo : EIATTR_CRS_STACK_SIZE
	.align		4
.L_19:
        /*0084*/ 	.byte	0x04, 0x1e
        /*0086*/ 	.short	(.L_21 - .L_20)
.L_20:
        /*0088*/ 	.word	0x00000000


	//----- nvinfo : EIATTR_CBANK_PARAM_SIZE
	.align		4
.L_21:
        /*008c*/ 	.byte	0x03, 0x19
        /*008e*/ 	.short	0x0020


	//----- nvinfo : EIATTR_PARAM_CBANK
	.align		4
        /*0090*/ 	.byte	0x04, 0x0a
        /*0092*/ 	.short	(.L_23 - .L_22)
	.align		4
.L_22:
        /*0094*/ 	.word	index@(.nv.constant0.exec)
        /*0098*/ 	.short	0x0380
        /*009a*/ 	.short	0x0020


	//----- nvinfo : EIATTR_SW_WAR
	.align		4
.L_23:
        /*009c*/ 	.byte	0x04, 0x36
        /*009e*/ 	.short	(.L_25 - .L_24)
.L_24:
        /*00a0*/ 	.word	0x00000008
.L_25:


//--------------------- .nv.callgraph             --------------------------
	.section	.nv.callgraph,"",@"SHT_CUDA_CALLGRAPH"
	.align	4
	.sectionentsize	8
	.align		4
        /*0000*/ 	.word	0x00000000
	.align		4
        /*0004*/ 	.word	0xffffffff
	.align		4
        /*0008*/ 	.word	0x00000000
	.align		4
        /*000c*/ 	.word	0xfffffffe
	.align		4
        /*0010*/ 	.word	0x00000000
	.align		4
        /*0014*/ 	.word	0xfffffffd
	.align		4
        /*0018*/ 	.word	0x00000000
	.align		4
        /*001c*/ 	.word	0xfffffffc


//--------------------- .text.exec                --------------------------
	.section	.text.exec,"ax",@progbits
	.align	128
        .global         exec
        .type           exec,@function
        .size           exec,(.L_x_9 - exec)
        .other          exec,@"STO_CUDA_ENTRY STV_DEFAULT"
exec:
.text.exec:
[----:B------:R-:W0:Y:S01]  /*0000*/  LDC R1, c[0x0][0x37c] ;  /* 0x0000df00ff017b82 */ /* 0x000e220000000800 */
[----:B------:R-:W1:Y:S07]  /*0010*/  S2R R0, SR_TID.X ;  /* 0x0000000000007919 */ /* 0x000e6e0000002100 */
[----:B------:R-:W1:Y:S01]  /*0020*/  S2UR UR6, SR_CTAID.X ;  /* 0x00000000000679c3 */ /* 0x000e620000002500 */
[----:B------:R-:W2:Y:S01]  /*0030*/  LDCU.64 UR4, c[0x0][0x358] ;  /* 0x00006b00ff0477ac */ /* 0x000ea20008000a00 */
[----:B0-----:R-:W-:-:S06]  /*0040*/  IADD3 R1, PT, PT, R1, -0x13880, RZ ;  /* 0xfffec78001017810 */ /* 0x001fcc0007ffe0ff */
[----:B------:R-:W1:Y:S08]  /*0050*/  LDC R7, c[0x0][0x360] ;  /* 0x0000d800ff077b82 */ /* 0x000e700000000800 */
[----:B------:R-:W0:Y:S08]  /*0060*/  LDC.64 R4, c[0x0][0x388] ;  /* 0x0000e200ff047b82 */ /* 0x000e300000000a00 */
[----:B------:R-:W3:Y:S01]  /*0070*/  LDC.64 R2, c[0x0][0x390] ;  /* 0x0000e400ff027b82 */ /* 0x000ee20000000a00 */
[----:B-1----:R-:W-:-:S04]  /*0080*/  IMAD R7, R7, UR6, R0 ;  /* 0x0000000607077c24 */ /* 0x002fc8000f8e0200 */
[----:B0-----:R-:W-:-:S04]  /*0090*/  IMAD.WIDE R4, R7, 0x4, R4 ;  /* 0x0000000407047825 */ /* 0x001fc800078e0204 */
[----:B---3--:R-:W-:Y:S02]  /*00a0*/  IMAD.WIDE R2, R7, 0x4, R2 ;  /* 0x0000000407027825 */ /* 0x008fe400078e0202 */
[----:B--2---:R-:W2:Y:S04]  /*00b0*/  LDG.E R7, desc[UR4][R4.64] ;  /* 0x0000000404077981 */ /* 0x004ea8000c1e1900 */
[----:B------:R-:W3:Y:S01]  /*00c0*/  LDG.E R3, desc[UR4][R2.64] ;  /* 0x0000000402037981 */ /* 0x000ee2000c1e1900 */
[----:B--2---:R-:W0:Y:S01]  /*00d0*/  F2F.F64.F32 R8, R7 ;  /* 0x0000000700087310 */ /* 0x004e220000201800 */
[----:B---3--:R-:W-:-:S07]  /*00e0*/  FMUL R12, R3, R3 ;  /* 0x00000003030c7220 */ /* 0x008fce0000400000 */
[----:B------:R-:W1:Y:S01]  /*00f0*/  F2F.F64.F32 R12, R12 ;  /* 0x0000000c000c7310 */ /* 0x000e620000201800 */
[----:B0-----:R-:W-:-:S08]  /*0100*/  DADD R10, R8, -0.25 ;  /* 0xbfd00000080a7429 */ /* 0x001fd00000000000 */
[----:B-1----:R-:W-:Y:S02]  /*0110*/  DFMA R14, R10, R10, R12 ;  /* 0x0000000a0a0e722b */ /* 0x002fe4000000000c */
[----:B------:R-:W-:-:S08]  /*0120*/  DMUL R18, R12, 0.25 ;  /* 0x3fd000000c127828 */ /* 0x000fd00000000000 */
[----:B------:R-:W0:Y:S08]  /*0130*/  F2F.F32.F64 R14, R14 ;  /* 0x0000000e000e7310 */ /* 0x000e300000301000 */
[----:B0-----:R-:W0:Y:S02]  /*0140*/  F2F.F64.F32 R16, R14 ;  /* 0x0000000e00107310 */ /* 0x001e240000201800 */
[----:B0-----:R-:W-:-:S08]  /*0150*/  DADD R10, R10, R16 ;  /* 0x000000000a0a7229 */ /* 0x001fd00000000010 */
[----:B------:R-:W-:-:S08]  /*0160*/  DMUL R10, R16, R10 ;  /* 0x0000000a100a7228 */ /* 0x000fd00000000000 */
[----:B------:R-:W-:-:S14]  /*0170*/  DSETP.GEU.AND P0, PT, R10, R18, PT ;  /* 0x000000120a00722a */ /* 0x000fdc0003f0e000 */
[----:B------:R-:W-:Y:S05]  /*0180*/  @!P0 EXIT ;  /* 0x000000000000894d */ /* 0x000fea0003800000 */
[----:B------:R-:W0:Y:S01]  /*0190*/  LDC R0, c[0x0][0x380] ;  /* 0x0000e000ff007b82 */ /* 0x000e220000000800 */
[----:B------:R-:W-:-:S08]  /*01a0*/  DADD R8, R8, 1 ;  /* 0x3ff0000008087429 */ /* 0x000fd00000000000 */
[----:B------:R-:W-:Y:S01]  /*01b0*/  DFMA R8, R8, R8, R12 ;  /* 0x000000080808722b */ /* 0x000fe2000000000c */
[----:B0-----:R-:W-:-:S13]  /*01c0*/  ISETP.GE.AND P0, PT, R0, 0x1, PT ;  /* 0x000000010000780c */ /* 0x001fda0003f06270 */
[----:B------:R-:W-:-:S14]  /*01d0*/  DSETP.LT.OR P0, PT, R8, 0.0625, !P0 ;  /* 0x3fb000000800742a */ /* 0x000fdc0004701400 */
[----:B------:R-:W-:Y:S05]  /*01e0*/  @P0 EXIT ;  /* 0x000000000000094d */ /* 0x000fea0003800000 */
[----:B------:R-:W-:Y:S01]  /*01f0*/  FADD R8, RZ, R7 ;  /* 0x00000007ff087221 */ /* 0x000fe20000000000 */
[----:B------:R-:W-:Y:S01]  /*0200*/  FFMA R6, RZ, RZ, R3 ;  /* 0x000000ffff067223 */ /* 0x000fe20000000003 */
[----:B------:R0:W-:Y:S01]  /*0210*/  STL [R1], RZ ;  /* 0x000000ff01007387 */ /* 0x0001e20000100800 */
[----:B------:R-:W-:Y:S01]  /*0220*/  BSSY.RECONVERGENT B0, `(.L_x_0) ;  /* 0x000001d000007945 */ /* 0x000fe20003800200 */
[----:B------:R-:W-:Y:S01]  /*0230*/  FMUL R5, R8, R8 ;  /* 0x0000000808057220 */ /* 0x000fe20000400000 */
[----:B------:R-:W-:Y:S01]  /*0240*/  MOV R0, 0x3 ;  /* 0x0000000300007802 */ /* 0x000fe20000000f00 */
[----:B------:R0:W-:Y:S01]  /*0250*/  STL [R1+0x9c40], RZ ;  /* 0x009c40ff01007387 */ /* 0x0001e20000100800 */
[----:B------:R-:W-:Y:S01]  /*0260*/  IADD3 R2, PT, PT, R1, 0x9c40, RZ ;  /* 0x00009c4001027810 */ /* 0x000fe20007ffe0ff */
[----:B------:R-:W-:Y:S01]  /*0270*/  FFMA R5, R6, R6, R5 ;  /* 0x0000000606057223 */ /* 0x000fe20000000005 */
[----:B------:R-:W-:-:S04]  /*0280*/  MOV R4, RZ ;  /* 0x000000ff00047202 */ /* 0x000fc80000000f00 */
[----:B------:R-:W-:Y:S02]  /*0290*/  FSETP.GT.AND P0, PT, R5, 4, PT ;  /* 0x408000000500780b */ /* 0x000fe40003f04000 */
[----:B------:R-:W-:-:S11]  /*02a0*/  MOV R5, 0xffffffff ;  /* 0xffffffff00057802 */ /* 0x000fd60000000f00 */
[----:B0-----:R-:W-:Y:S05]  /*02b0*/  @P0 BRA `(.L_x_1) ;  /* 0x00000000004c0947 */ /* 0x001fea0003800000 */
[----:B------:R-:W0:Y:S02]  /*02c0*/  LDCU UR6, c[0x0][0x380] ;  /* 0x00007000ff0677ac */ /* 0x000e240008000800 */
.L_x_2:
[----:B------:R-:W-:-:S04]  /*02d0*/  IADD3 R4, PT, PT, R4, 0x1, RZ ;  /* 0x0000000104047810 */ /* 0x000fc80007ffe0ff */
[----:B0-----:R-:W-:-:S13]  /*02e0*/  ISETP.NE.AND P0, PT, R4, UR6, PT ;  /* 0x0000000604007c0c */ /* 0x001fda000bf05270 */
[----:B------:R-:W-:Y:S05]  /*02f0*/  @!P0 EXIT ;  /* 0x000000000000894d */ /* 0x000fea0003800000 */
[----:B------:R-:W-:Y:S01]  /*0300*/  FMUL R11, R6, R6 ;  /* 0x00000006060b7220 */ /* 0x000fe20000400000 */
[----:B------:R-:W-:Y:S01]  /*0310*/  LEA R9, R4, R1, 0x2 ;  /* 0x0000000104097211 */ /* 0x000fe200078e10ff */
[----:B------:R-:W-:Y:S01]  /*0320*/  FADD R12, R8, R8 ;  /* 0x00000008080c7221 */ /* 0x000fe20000000000 */
[----:B------:R-:W-:Y:S01]  /*0330*/  IADD3 R0, PT, PT, R0, 0x1, RZ ;  /* 0x0000000100007810 */ /* 0x000fe20007ffe0ff */
[----:B------:R-:W-:Y:S01]  /*0340*/  FFMA R10, R8, R8, -R11 ;  /* 0x00000008080a7223 */ /* 0x000fe2000000080b */
[----:B------:R-:W-:Y:S01]  /*0350*/  IADD3 R5, PT, PT, R5, 0x1, RZ ;  /* 0x0000000105057810 */ /* 0x000fe20007ffe0ff */
[----:B------:R0:W-:Y:S02]  /*0360*/  STL [R9+0x9c40], R6 ;  /* 0x009c400609007387 */ /* 0x0001e40000100800 */
[----:B------:R-:W-:Y:S02]  /*0370*/  FADD R10, R7, R10 ;  /* 0x0000000a070a7221 */ /* 0x000fe40000000000 */
[----:B------:R1:W-:Y:S02]  /*0380*/  STL [R9], R8 ;  /* 0x0000000809007387 */ /* 0x0003e40000100800 */
[----:B------:R-:W-:Y:S01]  /*0390*/  FMUL R11, R10, R10 ;  /* 0x0000000a0a0b7220 */ /* 0x000fe20000400000 */
[----:B0-----:R-:W-:-:S04]  /*03a0*/  FFMA R6, R12, R6, R3 ;  /* 0x000000060c067223 */ /* 0x001fc80000000003 */
[----:B------:R-:W-:Y:S01]  /*03b0*/  FFMA R11, R6, R6, R11 ;  /* 0x00000006060b7223 */ /* 0x000fe2000000000b */
[----:B-1----:R-:W-:-:S04]  /*03c0*/  MOV R8, R10 ;  /* 0x0000000a00087202 */ /* 0x002fc80000000f00 */
[----:B------:R-:W-:-:S13]  /*03d0*/  FSETP.GT.AND P0, PT, R11, 4, PT ;  /* 0x408000000b00780b */ /* 0x000fda0003f04000 */
[----:B------:R-:W-:Y:S05]  /*03e0*/  @!P0 BRA `(.L_x_2) ;  /* 0xfffffffc00b88947 */ /* 0x000fea000383ffff */
.L_x_1:
[----:B------:R-:W-:Y:S05]  /*03f0*/  BSYNC.RECONVERGENT B0 ;  /* 0x0000000000007941 */ /* 0x000fea0003800200 */
.L_x_0:
[----:B------:R-:W-:-:S13]  /*0400*/  ISETP.GE.U32.AND P0, PT, R4, 0x2, PT ;  /* 0x000000020400780c */ /* 0x000fda0003f06070 */
[----:B------:R-:W-:Y:S05]  /*0410*/  @!P0 EXIT ;  /* 0x000000000000894d */ /* 0x000fea0003800000 */
[C---:B------:R-:W-:Y:S01]  /*0420*/  IADD3 R3, PT, PT, R4.reuse, -0x2, RZ ;  /* 0xfffffffe04037810 */ /* 0x040fe20007ffe0ff */
[----:B------:R-:W0:Y:S01]  /*0430*/  LDCU UR6, c[0x0][0x384] ;  /* 0x00007080ff0677ac */ /* 0x000e220008000800 */
[----:B------:R-:W-:Y:S01]  /*0440*/  BSSY.RECONVERGENT B0, `(.L_x_3) ;  /* 0x0000047000007945 */ /* 0x000fe20003800200 */
[----:B------:R-:W-:Y:S01]  /*0450*/  HFMA2 R9, -RZ, RZ, 0, 5.9604644775390625e-08 ;  /* 0x00000001ff097431 */ /* 0x000fe200000001ff */
[----:B------:R-:W-:Y:S02]  /*0460*/  ISETP.GE.U32.AND P0, PT, R3, 0x3, PT ;  /* 0x000000030300780c */ /* 0x000fe40003f06070 */
[----:B------:R-:W-:Y:S02]  /*0470*/  IADD3 R8, PT, PT, R4, -0x1, RZ ;  /* 0xffffffff04087810 */ /* 0x000fe40007ffe0ff */
[----:B0-----:R-:W-:-:S09]  /*0480*/  I2FP.F32.S32 R3, UR6 ;  /* 0x0000000600037c45 */ /* 0x001fd20008201400 */
[----:B------:R-:W-:Y:S05]  /*0490*/  @!P0 BRA `(.L_x_4) ;  /* 0x0000000400048947 */ /* 0x000fea0003800000 */
[----:B------:R-:W0:Y:S01]  /*04a0*/  LDC.64 R6, c[0x0][0x398] ;  /* 0x0000e600ff067b82 */ /* 0x000e220000000a00 */
[----:B------:R-:W-:Y:S01]  /*04b0*/  LOP3.LUT R5, R5, 0xfffffffc, RZ, 0xc0, !PT ;  /* 0xfffffffc05057812 */ /* 0x000fe200078ec0ff */
[----:B------:R-:W-:Y:S01]  /*04c0*/  BSSY.RECONVERGENT B1, `(.L_x_5) ;  /* 0x000003d000017945 */ /* 0x000fe20003800200 */
[C---:B------:R-:W-:Y:S02]  /*04d0*/  IADD3 R14, PT, PT, R1.reuse, 0x9c48, RZ ;  /* 0x00009c48010e7810 */ /* 0x040fe40007ffe0ff */
[----:B------:R-:W-:Y:S02]  /*04e0*/  IADD3 R15, PT, PT, R1, 0x8, RZ ;  /* 0x00000008010f7810 */ /* 0x000fe40007ffe0ff */
[----:B------:R-:W-:Y:S02]  /*04f0*/  MOV R9, RZ ;  /* 0x000000ff00097202 */ /* 0x000fe40000000f00 */
[----:B------:R-:W-:-:S07]  /*0500*/  IADD3 R16, PT, PT, -R5, RZ, RZ ;  /* 0x000000ff05107210 */ /* 0x000fce0007ffe1ff */
.L_x_6:
[----:B------:R-:W2:Y:S04]  /*0510*/  LDL R4, [R15+-0x4] ;  /* 0xfffffc000f047983 */ /* 0x000ea80000100800 */
[----:B-1----:R-:W3:Y:S04]  /*0520*/  LDL R5, [R14+-0x4] ;  /* 0xfffffc000e057983 */ /* 0x002ee80000100800 */
[----:B------:R-:W4:Y:S01]  /*0530*/  LDL.64 R10, [R15] ;  /* 0x000000000f0a7983 */ /* 0x000f220000100a00 */
[----:B--2---:R-:W-:Y:S01]  /*0540*/  FADD R4, R4, 2 ;  /* 0x4000000004047421 */ /* 0x004fe20000000000 */
[----:B---3--:R-:W-:-:S03]  /*0550*/  FADD R12, R5, 2 ;  /* 0x40000000050c7421 */ /* 0x008fc60000000000 */
[C---:B------:R-:W-:Y:S01]  /*0560*/  FMUL.D4 R4, R3.reuse, R4 ;  /* 0x0000000403047220 */ /* 0x040fe20000200000 */
[----:B------:R-:W-:Y:S02]  /*0570*/  FMUL.D4 R5, R3, R12 ;  /* 0x0000000c03057220 */ /* 0x000fe40000200000 */
[----:B------:R-:W2:Y:S03]  /*0580*/  LDL.64 R12, [R14] ;  /* 0x000000000e0c7983 */ /* 0x000ea60000100a00 */
[----:B------:R-:W-:Y:S08]  /*0590*/  F2I.TRUNC.NTZ R4, R4 ;  /* 0x0000000400047305 */ /* 0x000ff0000020f100 */
[----:B------:R-:W1:Y:S02]  /*05a0*/  F2I.TRUNC.NTZ R5, R5 ;  /* 0x0000000500057305 */ /* 0x000e64000020f100 */
[----:B-1----:R-:W-:-:S04]  /*05b0*/  IMAD R19, R5, UR6, R4 ;  /* 0x0000000605137c24 */ /* 0x002fc8000f8e0204 */
[----:B0-----:R-:W-:-:S05]  /*05c0*/  IMAD.WIDE R18, R19, 0x4, R6 ;  /* 0x0000000413127825 */ /* 0x001fca00078e0206 */
[----:B------:R-:W3:Y:S01]  /*05d0*/  LDG.E R17, desc[UR4][R18.64] ;  /* 0x0000000412117981 */ /* 0x000ee2000c1e1900 */
[----:B----4-:R-:W-:-:S04]  /*05e0*/  FADD R10, R10, 2 ;  /* 0x400000000a0a7421 */ /* 0x010fc80000000000 */
[----:B------:R-:W-:-:S06]  /*05f0*/  FMUL.D4 R10, R3, R10 ;  /* 0x0000000a030a7220 */ /* 0x000fcc0000200000 */
[----:B------:R-:W-:Y:S01]  /*0600*/  F2I.TRUNC.NTZ R10, R10 ;  /* 0x0000000a000a7305 */ /* 0x000fe2000020f100 */
[----:B--2---:R-:W-:-:S04]  /*0610*/  FADD R12, R12, 2 ;  /* 0x400000000c0c7421 */ /* 0x004fc80000000000 */
[----:B------:R-:W-:-:S04]  /*0620*/  FMUL.D4 R12, R3, R12 ;  /* 0x0000000c030c7220 */ /* 0x000fc80000200000 */
[----:B------:R-:W0:Y:S02]  /*0630*/  F2I.TRUNC.NTZ R21, R12 ;  /* 0x0000000c00157305 */ /* 0x000e24000020f100 */
[----:B0-----:R-:W-:-:S04]  /*0640*/  IMAD R21, R21, UR6, R10 ;  /* 0x0000000615157c24 */ /* 0x001fc8000f8e020a */
[----:B------:R-:W-:-:S04]  /*0650*/  IMAD.WIDE R4, R21, 0x4, R6 ;  /* 0x0000000415047825 */ /* 0x000fc800078e0206 */
[----:B------:R-:W-:Y:S01]  /*0660*/  FADD R22, R11, 2 ;  /* 0x400000000b167421 */ /* 0x000fe20000000000 */
[----:B------:R-:W-:Y:S01]  /*0670*/  FADD R24, R13, 2 ;  /* 0x400000000d187421 */ /* 0x000fe20000000000 */
[----:B------:R-:W2:Y:S01]  /*0680*/  LDL R21, [R14+0x8] ;  /* 0x000008000e157983 */ /* 0x000ea20000100800 */
[----:B---3--:R-:W-:Y:S01]  /*0690*/  IADD3 R17, PT, PT, R17, 0x2, RZ ;  /* 0x0000000211117810 */ /* 0x008fe20007ffe0ff */
[C---:B------:R-:W-:Y:S02]  /*06a0*/  FMUL.D4 R22, R3.reuse, R22 ;  /* 0x0000001603167220 */ /* 0x040fe40000200000 */
[----:B------:R-:W3:Y:S04]  /*06b0*/  LDL R13, [R15+0x8] ;  /* 0x000008000f0d7983 */ /* 0x000ee80000100800 */
[----:B------:R0:W-:Y:S04]  /*06c0*/  STG.E desc[UR4][R18.64], R17 ;  /* 0x0000001112007986 */ /* 0x0001e8000c101904 */
[----:B------:R-:W0:Y:S01]  /*06d0*/  LDG.E R20, desc[UR4][R4.64] ;  /* 0x0000000404147981 */ /* 0x000e22000c1e1900 */
[----:B------:R-:W-:Y:S01]  /*06e0*/  FMUL.D4 R24, R3, R24 ;  /* 0x0000001803187220 */ /* 0x000fe20000200000 */
[----:B------:R-:W-:Y:S08]  /*06f0*/  F2I.TRUNC.NTZ R22, R22 ;  /* 0x0000001600167305 */ /* 0x000ff0000020f100 */
[----:B------:R-:W1:Y:S02]  /*0700*/  F2I.TRUNC.NTZ R11, R24 ;  /* 0x00000018000b7305 */ /* 0x000e64000020f100 */
[----:B-1----:R-:W-:-:S04]  /*0710*/  IMAD R11, R11, UR6, R22 ;  /* 0x000000060b0b7c24 */ /* 0x002fc8000f8e0216 */
[----:B------:R-:W-:Y:S01]  /*0720*/  IMAD.WIDE R10, R11, 0x4, R6 ;  /* 0x000000040b0a7825 */ /* 0x000fe200078e0206 */
[----:B0-----:R-:W-:-:S05]  /*0730*/  IADD3 R17, PT, PT, R20, 0x2, RZ ;  /* 0x0000000214117810 */ /* 0x001fca0007ffe0ff */
[----:B------:R0:W-:Y:S04]  /*0740*/  STG.E desc[UR4][R4.64], R17 ;  /* 0x0000001104007986 */ /* 0x0001e8000c101904 */
[----:B------:R-:W4:Y:S01]  /*0750*/  LDG.E R12, desc[UR4][R10.64] ;  /* 0x000000040a0c7981 */ /* 0x000f22000c1e1900 */
[----:B---3--:R-:W-:Y:S01]  /*0760*/  FADD R18, R13, 2 ;  /* 0x400000000d127421 */ /* 0x008fe20000000000 */
[----:B--2---:R-:W-:-:S03]  /*0770*/  FADD R20, R21, 2 ;  /* 0x4000000015147421 */ /* 0x004fc60000000000 */
[C---:B------:R-:W-:Y:S01]  /*0780*/  FMUL.D4 R18, R3.reuse, R18 ;  /* 0x0000001203127220 */ /* 0x040fe20000200000 */
[----:B------:R-:W-:-:S04]  /*0790*/  FMUL.D4 R20, R3, R20 ;  /* 0x0000001403147220 */ /* 0x000fc80000200000 */
[----:B------:R-:W-:Y:S08]  /*07a0*/  F2I.TRUNC.NTZ R13, R20 ;  /* 0x00000014000d7305 */ /* 0x000ff0000020f100 */
[----:B------:R-:W1:Y:S02]  /*07b0*/  F2I.TRUNC.NTZ R18, R18 ;  /* 0x0000001200127305 */ /* 0x000e64000020f100 */
[----:B-1----:R-:W-:Y:S01]  /*07c0*/  IMAD R13, R13, UR6, R18 ;  /* 0x000000060d0d7c24 */ /* 0x002fe2000f8e0212 */
[----:B----4-:R-:W-:-:S03]  /*07d0*/  IADD3 R19, PT, PT, R12, 0x2, RZ ;  /* 0x000000020c137810 */ /* 0x010fc60007ffe0ff */
[----:B------:R-:W-:Y:S02]  /*07e0*/  IMAD.WIDE R12, R13, 0x4, R6 ;  /* 0x000000040d0c7825 */ /* 0x000fe400078e0206 */
[----:B------:R1:W-:Y:S04]  /*07f0*/  STG.E desc[UR4][R10.64], R19 ;  /* 0x000000130a007986 */ /* 0x0003e8000c101904 */
[----:B0-----:R-:W2:Y:S01]  /*0800*/  LDG.E R4, desc[UR4][R12.64] ;  /* 0x000000040c047981 */ /* 0x001ea2000c1e1900 */
[----:B------:R-:W-:-:S04]  /*0810*/  IADD3 R16, PT, PT, R16, 0x4, RZ ;  /* 0x0000000410107810 */ /* 0x000fc80007ffe0ff */
[----:B------:R-:W-:Y:S02]  /*0820*/  ISETP.NE.AND P0, PT, R16, RZ, PT ;  /* 0x000000ff1000720c */ /* 0x000fe40003f05270 */
[----:B------:R-:W-:Y:S02]  /*0830*/  IADD3 R9, PT, PT, R9, 0x4, RZ ;  /* 0x0000000409097810 */ /* 0x000fe40007ffe0ff */
[----:B------:R-:W-:Y:S02]  /*0840*/  IADD3 R15, PT, PT, R15, 0x10, RZ ;  /* 0x000000100f0f7810 */ /* 0x000fe40007ffe0ff */
[----:B------:R-:W-:Y:S02]  /*0850*/  IADD3 R14, PT, PT, R14, 0x10, RZ ;  /* 0x000000100e0e7810 */ /* 0x000fe40007ffe0ff */
[----:B--2---:R-:W-:-:S05]  /*0860*/  IADD3 R5, PT, PT, R4, 0x2, RZ ;  /* 0x0000000204057810 */ /* 0x004fca0007ffe0ff */
[----:B------:R1:W-:Y:S01]  /*0870*/  STG.E desc[UR4][R12.64], R5 ;  /* 0x000000050c007986 */ /* 0x0003e2000c101904 */
[----:B------:R-:W-:Y:S05]  /*0880*/  @P0 BRA `(.L_x_6) ;  /* 0xfffffffc00200947 */ /* 0x000fea000383ffff */
[----:B------:R-:W-:Y:S05]  /*0890*/  BSYNC.RECONVERGENT B1 ;  /* 0x0000000000017941 */ /* 0x000fea0003800200 */
.L_x_5:
[----:B------:R-:W-:-:S07]  /*08a0*/  IADD3 R9, PT, PT, R9, 0x1, RZ ;  /* 0x0000000109097810 */ /* 0x000fce0007ffe0ff */
.L_x_4:
[----:B------:R-:W-:Y:S05]  /*08b0*/  BSYNC.RECONVERGENT B0 ;  /* 0x0000000000007941 */ /* 0x000fea0003800200 */
.L_x_3:
[----:B------:R-:W-:-:S13]  /*08c0*/  LOP3.LUT P0, RZ, R8, 0x3, RZ, 0xc0, !PT ;  /* 0x0000000308ff7812 */ /* 0x000fda000780c0ff */
[----:B------:R-:W-:Y:S05]  /*08d0*/  @!P0 EXIT ;  /* 0x000000000000894d */ /* 0x000fea0003800000 */
[----:B-1----:R-:W0:Y:S01]  /*08e0*/  LDC.64 R4, c[0x0][0x398] ;  /* 0x0000e600ff047b82 */ /* 0x002e220000000a00 */
[----:B------:R-:W-:Y:S02]  /*08f0*/  LOP3.LUT R0, R0, 0x3, RZ, 0xc0, !PT ;  /* 0x0000000300007812 */ /* 0x000fe400078ec0ff */
[C---:B------:R-:W-:Y:S02]  /*0900*/  LEA R11, R9.reuse, R2, 0x2 ;  /* 0x00000002090b7211 */ /* 0x040fe400078e10ff */
[----:B------:R-:W-:Y:S02]  /*0910*/  LEA R10, R9, R1, 0x2 ;  /* 0x00000001090a7211 */ /* 0x000fe400078e10ff */
[----:B------:R-:W-:-:S07]  /*0920*/  IADD3 R0, PT, PT, -R0, RZ, RZ ;  /* 0x000000ff00007210 */ /* 0x000fce0007ffe1ff */
.L_x_7:
[----:B------:R-:W2:Y:S04]  /*0930*/  LDL R2, [R10] ;  /* 0x000000000a027983 */ /* 0x000ea80000100800 */
[----:B-1----:R-:W3:Y:S01]  /*0940*/  LDL R6, [R11] ;  /* 0x000000000b067983 */ /* 0x002ee20000100800 */
[----:B--2---:R-:W-:Y:S01]  /*0950*/  FADD R2, R2, 2 ;  /* 0x4000000002027421 */ /* 0x004fe20000000000 */
[----:B---3--:R-:W-:-:S03]  /*0960*/  FADD R6, R6, 2 ;  /* 0x4000000006067421 */ /* 0x008fc60000000000 */
[C---:B------:R-:W-:Y:S01]  /*0970*/  FMUL.D4 R2, R3.reuse, R2 ;  /* 0x0000000203027220 */ /* 0x040fe20000200000 */
[----:B------:R-:W-:-:S05]  /*0980*/  FMUL.D4 R8, R3, R6 ;  /* 0x0000000603087220 */ /* 0x000fca0000200000 */
[----:B------:R-:W-:Y:S08]  /*0990*/  F2I.TRUNC.NTZ R2, R2 ;  /* 0x0000000200027305 */ /* 0x000ff0000020f100 */
[----:B------:R-:W1:Y:S02]  /*09a0*/  F2I.TRUNC.NTZ R7, R8 ;  /* 0x0000000800077305 */ /* 0x000e64000020f100 */
[----:B-1----:R-:W-:-:S04]  /*09b0*/  IMAD R7, R7, UR6, R2 ;  /* 0x0000000607077c24 */ /* 0x002fc8000f8e0202 */
[----:B0-----:R-:W-:-:S05]  /*09c0*/  IMAD.WIDE R6, R7, 0x4, R4 ;  /* 0x0000000407067825 */ /* 0x001fca00078e0204 */
[----:B------:R-:W2:Y:S01]  /*09d0*/  LDG.E R9, desc[UR4][R6.64] ;  /* 0x0000000406097981 */ /* 0x000ea2000c1e1900 */
[----:B------:R-:W-:Y:S02]  /*09e0*/  IADD3 R0, PT, PT, R0, 0x1, RZ ;  /* 0x0000000100007810 */ /* 0x000fe40007ffe0ff */
[----:B------:R-:W-:Y:S02]  /*09f0*/  IADD3 R10, PT, PT, R10, 0x4, RZ ;  /* 0x000000040a0a7810 */ /* 0x000fe40007ffe0ff */
[----:B------:R-:W-:Y:S02]  /*0a00*/  ISETP.NE.AND P0, PT, R0, RZ, PT ;  /* 0x000000ff0000720c */ /* 0x000fe40003f05270 */
[----:B------:R-:W-:Y:S02]  /*0a10*/  IADD3 R11, PT, PT, R11, 0x4, RZ ;  /* 0x000000040b0b7810 */ /* 0x000fe40007ffe0ff */
[----:B--2---:R-:W-:-:S05]  /*0a20*/  IADD3 R9, PT, PT, R9, 0x2, RZ ;  /* 0x0000000209097810 */ /* 0x004fca0007ffe0ff */
[----:B------:R1:W-:Y:S04]  /*0a30*/  STG.E desc[UR4][R6.64], R9 ;  /* 0x0000000906007986 */ /* 0x0003e8000c101904 */
[----:B------:R-:W-:Y:S05]  /*0a40*/  @P0 BRA `(.L_x_7) ;  /* 0xfffffffc00b80947 */ /* 0x000fea000383ffff */
[----:B------:R-:W-:Y:S05]  /*0a50*/  EXIT ;  /* 0x000000000000794d */ /* 0x000fea0003800000 */
.L_x_8:
[----:B------:R-:W-:-:S00]  /*0a60*/  BRA `(.L_x_8) ;  /* 0xfffffffc00fc7947 */ /* 0x000fc0000383ffff */
[----:B------:R-:W-:-:S00]  /*0a70*/  NOP ;  /* 0x0000000000007918 */ /* 0x000fc00000000000 */
        /* <DEDUP_REMOVED lines=8> */
.L_x_9:


//--------------------- .nv.shared.reserved.0     --------------------------
	.section	.nv.shared.reserved.0,"aw",@nobits
	.weak		__nv_reservedSMEM_offset_0_alias
	.size		__nv_reservedSMEM_offset_0_alias, 0, 64
	.other		__nv_reservedSMEM_offset_0_alias,@"STO_CUDA_RESERVED_SHARED STV_DEFAULT"
__nv_reservedSMEM_offset_0_alias:
	.zero		0
	.zero		64


//--------------------- .nv.constant0.exec        --------------------------
	.section	.nv.constant0.exec,"a",@progbits
	.sectionflags	@""
	.align	4
.nv.constant0.exec:
	.zero		928


//--------------------- SYMBOLS --------------------------

	.type		.nv.reservedSmem.offset0,@object
	.size		.nv.reservedSmem.offset0,0x4
